//
// Generated by NVIDIA NVVM Compiler
//
// Compiler Build ID: CL-36424714
// Cuda compilation tools, release 13.0, V13.0.88
// Based on NVVM 20.0.0
//

.version 9.0
.target sm_100
.address_size 64

	// .globl	_Z26DeviceMatrixMultiplicationPiS_S_i

.visible .entry _Z26DeviceMatrixMultiplicationPiS_S_i(
	.param .u64 .ptr .align 1 _Z26DeviceMatrixMultiplicationPiS_S_i_param_0,
	.param .u64 .ptr .align 1 _Z26DeviceMatrixMultiplicationPiS_S_i_param_1,
	.param .u64 .ptr .align 1 _Z26DeviceMatrixMultiplicationPiS_S_i_param_2,
	.param .u32 _Z26DeviceMatrixMultiplicationPiS_S_i_param_3
)
{
	.reg .pred 	%p<12>;
	.reg .b32 	%r<101>;
	.reg .b32 	%f<41>;
	.reg .b64 	%rd<66>;

	ld.param.u64 	%rd15, [_Z26DeviceMatrixMultiplicationPiS_S_i_param_0];
	ld.param.u64 	%rd16, [_Z26DeviceMatrixMultiplicationPiS_S_i_param_1];
	ld.param.u64 	%rd14, [_Z26DeviceMatrixMultiplicationPiS_S_i_param_2];
	ld.param.u32 	%r17, [_Z26DeviceMatrixMultiplicationPiS_S_i_param_3];
	cvta.to.global.u64 	%rd1, %rd16;
	cvta.to.global.u64 	%rd2, %rd15;
	mov.u32 	%r18, %ctaid.y;
	mov.u32 	%r19, %ntid.y;
	mov.u32 	%r20, %tid.y;
	mad.lo.s32 	%r1, %r18, %r19, %r20;
	mov.u32 	%r21, %ctaid.x;
	mov.u32 	%r22, %ntid.x;
	mov.u32 	%r23, %tid.x;
	mad.lo.s32 	%r2, %r21, %r22, %r23;
	max.s32 	%r24, %r1, %r2;
	setp.ge.s32 	%p1, %r24, %r17;
	setp.lt.s32 	%p2, %r17, 1;
	or.pred  	%p3, %p1, %p2;
	@%p3 bra 	$L__BB0_12;
	cvta.to.global.u64 	%rd17, %rd14;
	mul.lo.s32 	%r3, %r17, %r1;
	add.s32 	%r26, %r3, %r2;
	mul.wide.s32 	%rd18, %r26, 4;
	add.s64 	%rd3, %rd17, %rd18;
	and.b32  	%r4, %r17, 7;
	setp.lt.u32 	%p4, %r17, 8;
	mov.f32 	%f38, 0f00000000;
	mov.b32 	%r99, 0;
	@%p4 bra 	$L__BB0_4;
	and.b32  	%r27, %r17, 2147483640;
	neg.s32 	%r97, %r27;
	mul.wide.u32 	%rd19, %r17, 4;
	add.s64 	%rd4, %rd1, %rd19;
	mul.wide.u32 	%rd20, %r17, 8;
	add.s64 	%rd5, %rd1, %rd20;
	mul.wide.u32 	%rd21, %r17, 12;
	add.s64 	%rd6, %rd1, %rd21;
	mul.wide.u32 	%rd22, %r17, 16;
	add.s64 	%rd7, %rd1, %rd22;
	mul.wide.u32 	%rd23, %r17, 20;
	add.s64 	%rd8, %rd1, %rd23;
	mul.wide.u32 	%rd24, %r17, 24;
	add.s64 	%rd9, %rd1, %rd24;
	mul.wide.u32 	%rd25, %r17, 28;
	add.s64 	%rd10, %rd1, %rd25;
	mul.wide.u32 	%rd26, %r3, 4;
	add.s64 	%rd27, %rd26, %rd2;
	add.s64 	%rd65, %rd27, 16;
	mov.f32 	%f38, 0f00000000;
	mov.u32 	%r96, %r2;
$L__BB0_3:
	.pragma "nounroll";
	and.b32  	%r99, %r17, 2147483640;
	mul.wide.s32 	%rd28, %r96, 4;
	add.s64 	%rd29, %rd4, %rd28;
	add.s64 	%rd30, %rd5, %rd28;
	add.s64 	%rd31, %rd6, %rd28;
	add.s64 	%rd32, %rd7, %rd28;
	add.s64 	%rd33, %rd8, %rd28;
	add.s64 	%rd34, %rd9, %rd28;
	add.s64 	%rd35, %rd10, %rd28;
	add.s64 	%rd36, %rd1, %rd28;
	ld.global.u32 	%r28, [%rd65+-16];
	ld.global.u32 	%r29, [%rd36];
	mul.lo.s32 	%r30, %r29, %r28;
	cvt.rn.f32.s32 	%f10, %r30;
	add.f32 	%f11, %f38, %f10;
	cvt.rzi.s32.f32 	%r31, %f11;
	st.global.u32 	[%rd3], %r31;
	ld.global.u32 	%r32, [%rd65+-12];
	ld.global.u32 	%r33, [%rd29];
	mul.lo.s32 	%r34, %r33, %r32;
	cvt.rn.f32.s32 	%f12, %r34;
	add.f32 	%f13, %f11, %f12;
	cvt.rzi.s32.f32 	%r35, %f13;
	st.global.u32 	[%rd3], %r35;
	ld.global.u32 	%r36, [%rd65+-8];
	ld.global.u32 	%r37, [%rd30];
	mul.lo.s32 	%r38, %r37, %r36;
	cvt.rn.f32.s32 	%f14, %r38;
	add.f32 	%f15, %f13, %f14;
	cvt.rzi.s32.f32 	%r39, %f15;
	st.global.u32 	[%rd3], %r39;
	ld.global.u32 	%r40, [%rd65+-4];
	ld.global.u32 	%r41, [%rd31];
	mul.lo.s32 	%r42, %r41, %r40;
	cvt.rn.f32.s32 	%f16, %r42;
	add.f32 	%f17, %f15, %f16;
	cvt.rzi.s32.f32 	%r43, %f17;
	st.global.u32 	[%rd3], %r43;
	ld.global.u32 	%r44, [%rd65];
	ld.global.u32 	%r45, [%rd32];
	mul.lo.s32 	%r46, %r45, %r44;
	cvt.rn.f32.s32 	%f18, %r46;
	add.f32 	%f19, %f17, %f18;
	cvt.rzi.s32.f32 	%r47, %f19;
	st.global.u32 	[%rd3], %r47;
	ld.global.u32 	%r48, [%rd65+4];
	ld.global.u32 	%r49, [%rd33];
	mul.lo.s32 	%r50, %r49, %r48;
	cvt.rn.f32.s32 	%f20, %r50;
	add.f32 	%f21, %f19, %f20;
	cvt.rzi.s32.f32 	%r51, %f21;
	st.global.u32 	[%rd3], %r51;
	ld.global.u32 	%r52, [%rd65+8];
	ld.global.u32 	%r53, [%rd34];
	mul.lo.s32 	%r54, %r53, %r52;
	cvt.rn.f32.s32 	%f22, %r54;
	add.f32 	%f23, %f21, %f22;
	cvt.rzi.s32.f32 	%r55, %f23;
	st.global.u32 	[%rd3], %r55;
	ld.global.u32 	%r56, [%rd65+12];
	ld.global.u32 	%r57, [%rd35];
	mul.lo.s32 	%r58, %r57, %r56;
	cvt.rn.f32.s32 	%f24, %r58;
	add.f32 	%f38, %f23, %f24;
	cvt.rzi.s32.f32 	%r59, %f38;
	st.global.u32 	[%rd3], %r59;
	add.s32 	%r97, %r97, 8;
	shl.b32 	%r60, %r17, 3;
	add.s32 	%r96, %r96, %r60;
	add.s64 	%rd65, %rd65, 32;
	setp.ne.s32 	%p5, %r97, 0;
	@%p5 bra 	$L__BB0_3;
$L__BB0_4:
	setp.eq.s32 	%p6, %r4, 0;
	@%p6 bra 	$L__BB0_12;
	and.b32  	%r12, %r17, 3;
	setp.lt.u32 	%p7, %r4, 4;
	@%p7 bra 	$L__BB0_7;
	add.s32 	%r61, %r99, %r3;
	mul.wide.u32 	%rd37, %r61, 4;
	add.s64 	%rd38, %rd2, %rd37;
	ld.global.u32 	%r62, [%rd38];
	mad.lo.s32 	%r63, %r99, %r17, %r2;
	mul.wide.s32 	%rd39, %r63, 4;
	add.s64 	%rd40, %rd1, %rd39;
	ld.global.u32 	%r64, [%rd40];
	mul.lo.s32 	%r65, %r64, %r62;
	cvt.rn.f32.s32 	%f25, %r65;
	add.f32 	%f26, %f38, %f25;
	cvt.rzi.s32.f32 	%r66, %f26;
	st.global.u32 	[%rd3], %r66;
	cvt.u64.u32 	%rd41, %r3;
	cvt.u64.u32 	%rd42, %r99;
	add.s64 	%rd43, %rd42, %rd41;
	shl.b64 	%rd44, %rd43, 2;
	add.s64 	%rd45, %rd2, %rd44;
	ld.global.u32 	%r67, [%rd45+4];
	mul.wide.u32 	%rd46, %r17, 4;
	add.s64 	%rd47, %rd40, %rd46;
	ld.global.u32 	%r68, [%rd47];
	mul.lo.s32 	%r69, %r68, %r67;
	cvt.rn.f32.s32 	%f27, %r69;
	add.f32 	%f28, %f26, %f27;
	cvt.rzi.s32.f32 	%r70, %f28;
	st.global.u32 	[%rd3], %r70;
	ld.global.u32 	%r71, [%rd45+8];
	add.s64 	%rd48, %rd47, %rd46;
	ld.global.u32 	%r72, [%rd48];
	mul.lo.s32 	%r73, %r72, %r71;
	cvt.rn.f32.s32 	%f29, %r73;
	add.f32 	%f30, %f28, %f29;
	cvt.rzi.s32.f32 	%r74, %f30;
	st.global.u32 	[%rd3], %r74;
	ld.global.u32 	%r75, [%rd45+12];
	add.s64 	%rd49, %rd48, %rd46;
	ld.global.u32 	%r76, [%rd49];
	mul.lo.s32 	%r77, %r76, %r75;
	cvt.rn.f32.s32 	%f31, %r77;
	add.f32 	%f38, %f30, %f31;
	cvt.rzi.s32.f32 	%r78, %f38;
	st.global.u32 	[%rd3], %r78;
	add.s32 	%r99, %r99, 4;
$L__BB0_7:
	setp.eq.s32 	%p8, %r12, 0;
	@%p8 bra 	$L__BB0_12;
	setp.eq.s32 	%p9, %r12, 1;
	@%p9 bra 	$L__BB0_10;
	add.s32 	%r79, %r99, %r3;
	mul.wide.u32 	%rd50, %r79, 4;
	add.s64 	%rd51, %rd2, %rd50;
	ld.global.u32 	%r80, [%rd51];
	mad.lo.s32 	%r81, %r99, %r17, %r2;
	mul.wide.s32 	%rd52, %r81, 4;
	add.s64 	%rd53, %rd1, %rd52;
	ld.global.u32 	%r82, [%rd53];
	mul.lo.s32 	%r83, %r82, %r80;
	cvt.rn.f32.s32 	%f32, %r83;
	add.f32 	%f33, %f38, %f32;
	cvt.rzi.s32.f32 	%r84, %f33;
	st.global.u32 	[%rd3], %r84;
	cvt.u64.u32 	%rd54, %r3;
	cvt.u64.u32 	%rd55, %r99;
	add.s64 	%rd56, %rd55, %rd54;
	shl.b64 	%rd57, %rd56, 2;
	add.s64 	%rd58, %rd2, %rd57;
	ld.global.u32 	%r85, [%rd58+4];
	mul.wide.u32 	%rd59, %r17, 4;
	add.s64 	%rd60, %rd53, %rd59;
	ld.global.u32 	%r86, [%rd60];
	mul.lo.s32 	%r87, %r86, %r85;
	cvt.rn.f32.s32 	%f34, %r87;
	add.f32 	%f38, %f33, %f34;
	cvt.rzi.s32.f32 	%r88, %f38;
	st.global.u32 	[%rd3], %r88;
	add.s32 	%r99, %r99, 2;
$L__BB0_10:
	and.b32  	%r89, %r17, 1;
	setp.eq.b32 	%p10, %r89, 1;
	not.pred 	%p11, %p10;
	@%p11 bra 	$L__BB0_12;
	add.s32 	%r90, %r99, %r3;
	mul.wide.u32 	%rd61, %r90, 4;
	add.s64 	%rd62, %rd2, %rd61;
	ld.global.u32 	%r91, [%rd62];
	mad.lo.s32 	%r92, %r99, %r17, %r2;
	mul.wide.s32 	%rd63, %r92, 4;
	add.s64 	%rd64, %rd1, %rd63;
	ld.global.u32 	%r93, [%rd64];
	mul.lo.s32 	%r94, %r93, %r91;
	cvt.rn.f32.s32 	%f35, %r94;
	add.f32 	%f36, %f38, %f35;
	cvt.rzi.s32.f32 	%r95, %f36;
	st.global.u32 	[%rd3], %r95;
$L__BB0_12:
	ret;

}


// ===== COMPILED SASS (sm_100) =====

	.target	sm_100

	.elftype	@"ET_EXEC"


//--------------------- .note.nv.tkinfo           --------------------------
	.section	.note.nv.tkinfo,"",@"SHT_NOTE"
	.sectionflags	@"SHF_NOTE_NV_TKINFO"
	.tkinfo
        /*0018*/ 	.word	0x00000002
        /*0030*/ 	.string	""
        /*0030*/ 	.string	"ptxas"
        /*0030*/ 	.string	"Cuda compilation tools, release 13.0, V13.0.88"
        /*0030*/ 	.string	"Build cuda_13.0.r13.0/compiler.36424714_0"
        /*0030*/ 	.string	"-arch sm_100 -m 64 "



//--------------------- .note.nv.cuinfo           --------------------------
	.section	.note.nv.cuinfo,"",@"SHT_NOTE"
	.sectionflags	@"SHF_NOTE_NV_CUINFO"
        /*0018*/ 	.short	0x0002
        /*001a*/ 	.short	0x0064
        /*001c*/ 	.short	0x0082
	.zero		2


//--------------------- .nv.info                  --------------------------
	.section	.nv.info,"",@"SHT_CUDA_INFO"
	.align	4


	//----- nvinfo : EIATTR_REGCOUNT
	.align		4
        /*0000*/ 	.byte	0x04, 0x2f
        /*0002*/ 	.short	(.L_1 - .L_0)
	.align		4
.L_0:
        /*0004*/ 	.word	index@(_Z26DeviceMatrixMultiplicationPiS_S_i)
        /*0008*/ 	.word	0x0000001a


	//----- nvinfo : EIATTR_FRAME_SIZE
	.align		4
.L_1:
        /*000c*/ 	.byte	0x04, 0x11
        /*000e*/ 	.short	(.L_3 - .L_2)
	.align		4
.L_2:
        /*0010*/ 	.word	index@(_Z26DeviceMatrixMultiplicationPiS_S_i)
        /*0014*/ 	.word	0x00000000


	//----- nvinfo : EIATTR_MIN_STACK_SIZE
	.align		4
.L_3:
        /*0018*/ 	.byte	0x04, 0x12
        /*001a*/ 	.short	(.L_5 - .L_4)
	.align		4
.L_4:
        /*001c*/ 	.word	index@(_Z26DeviceMatrixMultiplicationPiS_S_i)
        /*0020*/ 	.word	0x00000000
.L_5:


//--------------------- .nv.compat                --------------------------
	.section	.nv.compat,"",@"SHT_CUDA_COMPAT_INFO"
	.align	4
        /*0000*/ 	.byte	0x02, 0x09, 0x00, 0x00, 0x02, 0x02, 0x01, 0x00, 0x02, 0x05, 0x05, 0x00, 0x03, 0x07, 0x01, 0x01
        /*0010*/ 	.byte	0x02, 0x03, 0x00, 0x00, 0x02, 0x06, 0x01, 0x00, 0x04, 0x0b, 0x08, 0x00, 0x09, 0x00, 0x00, 0x00
        /*0020*/ 	.byte	0x00, 0x00, 0x00, 0x00


//--------------------- .nv.info._Z26DeviceMatrixMultiplicationPiS_S_i --------------------------
	.section	.nv.info._Z26DeviceMatrixMultiplicationPiS_S_i,"",@"SHT_CUDA_INFO"
	.sectionflags	@""
	.align	4


	//----- nvinfo : EIATTR_CUDA_API_VERSION
	.align		4
        /*0000*/ 	.byte	0x04, 0x37
        /*0002*/ 	.short	(.L_7 - .L_6)
.L_6:
        /*0004*/ 	.word	0x00000082


	//----- nvinfo : EIATTR_KPARAM_INFO
	.align		4
.L_7:
        /*0008*/ 	.byte	0x04, 0x17
        /*000a*/ 	.short	(.L_9 - .L_8)
.L_8:
        /*000c*/ 	.word	0x00000000
        /*0010*/ 	.short	0x0003
        /*0012*/ 	.short	0x0018
        /*0014*/ 	.byte	0x00, 0xf0, 0x11, 0x00


	//----- nvinfo : EIATTR_KPARAM_INFO
	.align		4
.L_9:
        /*0018*/ 	.byte	0x04, 0x17
        /*001a*/ 	.short	(.L_11 - .L_10)
.L_10:
        /*001c*/ 	.word	0x00000000
        /*0020*/ 	.short	0x0002
        /*0022*/ 	.short	0x0010
        /*0024*/ 	.byte	0x00, 0xf5, 0x21, 0x00


	//----- nvinfo : EIATTR_KPARAM_INFO
	.align		4
.L_11:
        /*0028*/ 	.byte	0x04, 0x17
        /*002a*/ 	.short	(.L_13 - .L_12)
.L_12:
        /*002c*/ 	.word	0x00000000
        /*0030*/ 	.short	0x0001
        /*0032*/ 	.short	0x0008
        /*0034*/ 	.byte	0x00, 0xf5, 0x21, 0x00


	//----- nvinfo : EIATTR_KPARAM_INFO
	.align		4
.L_13:
        /*0038*/ 	.byte	0x04, 0x17
        /*003a*/ 	.short	(.L_15 - .L_14)
.L_14:
        /*003c*/ 	.word	0x00000000
        /*0040*/ 	.short	0x0000
        /*0042*/ 	.short	0x0000
        /*0044*/ 	.byte	0x00, 0xf5, 0x21, 0x00


	//----- nvinfo : EIATTR_SPARSE_MMA_MASK
	.align		4
.L_15:
        /*0048*/ 	.byte	0x03, 0x50
        /*004a*/ 	.short	0x0000


	//----- nvinfo : EIATTR_MAXREG_COUNT
	.align		4
        /*004c*/ 	.byte	0x03, 0x1b
        /*004e*/ 	.short	0x00ff


	//----- nvinfo : EIATTR_MERCURY_ISA_VERSION
	.align		4
        /*0050*/ 	.byte	0x03, 0x5f
        /*0052*/ 	.short	0x0101


	//----- nvinfo : EIATTR_VRC_CTA_INIT_COUNT
	.align		4
        /*0054*/ 	.byte	0x02, 0x4a
	.zero		1
	.zero		1


	//----- nvinfo : EIATTR_EXIT_INSTR_OFFSETS
	.align		4
        /*0058*/ 	.byte	0x04, 0x1c
        /*005a*/ 	.short	(.L_17 - .L_16)


	//   ....[0]....
.L_16:
        /*005c*/ 	.word	0x000000d0


	//   ....[1]....
        /*0060*/ 	.word	0x00000700


	//   ....[2]....
        /*0064*/ 	.word	0x00000a00


	//   ....[3]....
        /*0068*/ 	.word	0x00000c00


	//   ....[4]....
        /*006c*/ 	.word	0x00000ce0


	//----- nvinfo : EIATTR_CBANK_PARAM_SIZE
	.align		4
.L_17:
        /*0070*/ 	.byte	0x03, 0x19
        /*0072*/ 	.short	0x001c


	//----- nvinfo : EIATTR_PARAM_CBANK
	.align		4
        /*0074*/ 	.byte	0x04, 0x0a
        /*0076*/ 	.short	(.L_19 - .L_18)
	.align		4
.L_18:
        /*0078*/ 	.word	index@(.nv.constant0._Z26DeviceMatrixMultiplicationPiS_S_i)
        /*007c*/ 	.short	0x0380
        /*007e*/ 	.short	0x001c


	//----- nvinfo : EIATTR_SW_WAR
	.align		4
.L_19:
        /*0080*/ 	.byte	0x04, 0x36
        /*0082*/ 	.short	(.L_21 - .L_20)
.L_20:
        /*0084*/ 	.word	0x00000008
.L_21:


//--------------------- .nv.callgraph             --------------------------
	.section	.nv.callgraph,"",@"SHT_CUDA_CALLGRAPH"
	.align	4
	.sectionentsize	8
	.align		4
        /*0000*/ 	.word	0x00000000
	.align		4
        /*0004*/ 	.word	0xffffffff
	.align		4
        /*0008*/ 	.word	0x00000000
	.align		4
        /*000c*/ 	.word	0xfffffffe
	.align		4
        /*0010*/ 	.word	0x00000000
	.align		4
        /*0014*/ 	.word	0xfffffffd
	.align		4
        /*0018*/ 	.word	0x00000000
	.align		4
        /*001c*/ 	.word	0xfffffffc


//--------------------- .text._Z26DeviceMatrixMultiplicationPiS_S_i --------------------------
	.section	.text._Z26DeviceMatrixMultiplicationPiS_S_i,"ax",@progbits
	.align	128
        .global         _Z26DeviceMatrixMultiplicationPiS_S_i
        .type           _Z26DeviceMatrixMultiplicationPiS_S_i,@function
        .size           _Z26DeviceMatrixMultiplicationPiS_S_i,(.L_x_5 - _Z26DeviceMatrixMultiplicationPiS_S_i)
        .other          _Z26DeviceMatrixMultiplicationPiS_S_i,@"STO_CUDA_ENTRY STV_DEFAULT"
_Z26DeviceMatrixMultiplicationPiS_S_i:
.text._Z26DeviceMatrixMultiplicationPiS_S_i:
[----:B------:R-:W-:Y:S01]  /*0000*/  LDC R1, c[0x0][0x37c] ;  /* 0x0000df00ff017b82 */ /* 0x000fe20000000800 */
[----:B------:R-:W0:Y:S07]  /*0010*/  S2R R3, SR_TID.Y ;  /* 0x0000000000037919 */ /* 0x000e2e0000002200 */
[----:B------:R-:W0:Y:S01]  /*0020*/  LDC R4, c[0x0][0x364] ;  /* 0x0000d900ff047b82 */ /* 0x000e220000000800 */
[----:B------:R-:W1:Y:S07]  /*0030*/  S2R R2, SR_TID.X ;  /* 0x0000000000027919 */ /* 0x000e6e0000002100 */
[----:B------:R-:W0:Y:S08]  /*0040*/  S2UR UR4, SR_CTAID.Y ;  /* 0x00000000000479c3 */ /* 0x000e300000002600 */
[----:B------:R-:W1:Y:S08]  /*0050*/  S2UR UR5, SR_CTAID.X ;  /* 0x00000000000579c3 */ /* 0x000e700000002500 */
[----:B------:R-:W1:Y:S08]  /*0060*/  LDC R5, c[0x0][0x360] ;  /* 0x0000d800ff057b82 */ /* 0x000e700000000800 */
[----:B------:R-:W2:Y:S01]  /*0070*/  LDC R0, c[0x0][0x398] ;  /* 0x0000e600ff007b82 */ /* 0x000ea20000000800 */
[----:B0-----:R-:W-:-:S02]  /*0080*/  IMAD R4, R4, UR4, R3 ;  /* 0x0000000404047c24 */ /* 0x001fc4000f8e0203 */
[----:B-1----:R-:W-:-:S05]  /*0090*/  IMAD R5, R5, UR5, R2 ;  /* 0x0000000505057c24 */ /* 0x002fca000f8e0202 */
[----:B------:R-:W-:Y:S02]  /*00a0*/  VIMNMX R3, PT, PT, R4, R5, !PT ;  /* 0x0000000504037248 */ /* 0x000fe40007fe0100 */
[----:B--2---:R-:W-:-:S04]  /*00b0*/  ISETP.GE.AND P0, PT, R0, 0x1, PT ;  /* 0x000000010000780c */ /* 0x004fc80003f06270 */
[----:B------:R-:W-:-:S13]  /*00c0*/  ISETP.GE.OR P0, PT, R3, R0, !P0 ;  /* 0x000000000300720c */ /* 0x000fda0004706670 */
[----:B------:R-:W-:Y:S05]  /*00d0*/  @P0 EXIT ;  /* 0x000000000000094d */ /* 0x000fea0003800000 */
[----:B------:R-:W0:Y:S01]  /*00e0*/  LDC.64 R2, c[0x0][0x390] ;  /* 0x0000e400ff027b82 */ /* 0x000e220000000a00 */
[----:B------:R-:W-:Y:S01]  /*00f0*/  ISETP.GE.U32.AND P0, PT, R0, 0x8, PT ;  /* 0x000000080000780c */ /* 0x000fe20003f06070 */
[----:B------:R-:W-:Y:S01]  /*0100*/  IMAD R4, R4, R0, RZ ;  /* 0x0000000004047224 */ /* 0x000fe200078e02ff */
[----:B------:R-:W1:Y:S01]  /*0110*/  LDCU.64 UR4, c[0x0][0x358] ;  /* 0x00006b00ff0477ac */ /* 0x000e620008000a00 */
[----:B------:R-:W-:-:S03]  /*0120*/  HFMA2 R14, -RZ, RZ, 0, 0 ;  /* 0x00000000ff0e7431 */ /* 0x000fc600000001ff */
[----:B------:R-:W-:-:S05]  /*0130*/  IADD3 R7, PT, PT, R5, R4, RZ ;  /* 0x0000000405077210 */ /* 0x000fca0007ffe0ff */
[----:B0-----:R-:W-:Y:S01]  /*0140*/  IMAD.WIDE R2, R7, 0x4, R2 ;  /* 0x0000000407027825 */ /* 0x001fe200078e0202 */
[----:B------:R-:W-:Y:S01]  /*0150*/  MOV R7, RZ ;  /* 0x000000ff00077202 */ /* 0x000fe20000000f00 */
[----:B-1----:R-:W-:Y:S06]  /*0160*/  @!P0 BRA `(.L_x_0) ;  /* 0x00000004005c8947 */ /* 0x002fec0003800000 */
[----:B------:R-:W0:Y:S01]  /*0170*/  LDC.64 R8, c[0x0][0x380] ;  /* 0x0000e000ff087b82 */ /* 0x000e220000000a00 */
[----:B------:R-:W-:Y:S02]  /*0180*/  LOP3.LUT R12, R0, 0x7ffffff8, RZ, 0xc0, !PT ;  /* 0x7ffffff8000c7812 */ /* 0x000fe400078ec0ff */
[----:B------:R-:W-:Y:S02]  /*0190*/  MOV R14, RZ ;  /* 0x000000ff000e7202 */ /* 0x000fe40000000f00 */
[----:B------:R-:W-:Y:S02]  /*01a0*/  MOV R13, R5 ;  /* 0x00000005000d7202 */ /* 0x000fe40000000f00 */
[----:B------:R-:W-:Y:S01]  /*01b0*/  IADD3 R12, PT, PT, -R12, RZ, RZ ;  /* 0x000000ff0c0c7210 */ /* 0x000fe20007ffe1ff */
[----:B------:R-:W1:Y:S01]  /*01c0*/  LDC.64 R6, c[0x0][0x388] ;  /* 0x0000e200ff067b82 */ /* 0x000e620000000a00 */
[----:B0-----:R-:W-:-:S03]  /*01d0*/  IMAD.WIDE.U32 R8, R4, 0x4, R8 ;  /* 0x0000000404087825 */ /* 0x001fc600078e0008 */
[----:B------:R-:W-:Y:S01]  /*01e0*/  IADD3 R8, P0, PT, R8, 0x10, RZ ;  /* 0x0000001008087810 */ /* 0x000fe20007f1e0ff */
[----:B-1----:R-:W-:-:S03]  /*01f0*/  IMAD.WIDE.U32 R10, R0, 0x1c, R6 ;  /* 0x0000001c000a7825 */ /* 0x002fc600078e0006 */
[----:B------:R-:W-:-:S09]  /*0200*/  IADD3.X R9, PT, PT, RZ, R9, RZ, P0, !PT ;  /* 0x00000009ff097210 */ /* 0x000fd200007fe4ff */
.L_x_1:
[----:B-1----:R-:W-:Y:S01]  /*0210*/  IMAD.WIDE R16, R13, 0x4, R6 ;  /* 0x000000040d107825 */ /* 0x002fe200078e0206 */
[----:B------:R-:W2:Y:S05]  /*0220*/  LDG.E R15, desc[UR4][R8.64+-0x10] ;  /* 0xfffff004080f7981 */ /* 0x000eaa000c1e1900 */
[----:B------:R-:W2:Y:S02]  /*0230*/  LDG.E R16, desc[UR4][R16.64] ;  /* 0x0000000410107981 */ /* 0x000ea4000c1e1900 */
[----:B--2---:R-:W-:-:S05]  /*0240*/  IMAD R15, R15, R16, RZ ;  /* 0x000000100f0f7224 */ /* 0x004fca00078e02ff */
[----:B------:R-:W-:-:S05]  /*0250*/  I2FP.F32.S32 R15, R15 ;  /* 0x0000000f000f7245 */ /* 0x000fca0000201400 */
[----:B------:R-:W-:-:S04]  /*0260*/  FADD R18, R15, R14 ;  /* 0x0000000e0f127221 */ /* 0x000fc80000000000 */
[----:B------:R-:W0:Y:S01]  /*0270*/  F2I.TRUNC.NTZ R19, R18 ;  /* 0x0000001200137305 */ /* 0x000e22000020f100 */
[----:B------:R-:W-:-:S04]  /*0280*/  IMAD.WIDE.U32 R14, R0, 0x4, R6 ;  /* 0x00000004000e7825 */ /* 0x000fc800078e0006 */
[----:B------:R-:W-:Y:S01]  /*0290*/  IMAD.WIDE R14, R13, 0x4, R14 ;  /* 0x000000040d0e7825 */ /* 0x000fe200078e020e */
[----:B0-----:R0:W-:Y:S05]  /*02a0*/  STG.E desc[UR4][R2.64], R19 ;  /* 0x0000001302007986 */ /* 0x0011ea000c101904 */
[----:B------:R-:W2:Y:S04]  /*02b0*/  LDG.E R15, desc[UR4][R14.64] ;  /* 0x000000040e0f7981 */ /* 0x000ea8000c1e1900 */
[----:B------:R-:W2:Y:S02]  /*02c0*/  LDG.E R20, desc[UR4][R8.64+-0xc] ;  /* 0xfffff40408147981 */ /* 0x000ea4000c1e1900 */
[----:B--2---:R-:W-:-:S05]  /*02d0*/  IMAD R20, R20, R15, RZ ;  /* 0x0000000f14147224 */ /* 0x004fca00078e02ff */
[----:B------:R-:W-:-:S05]  /*02e0*/  I2FP.F32.S32 R17, R20 ;  /* 0x0000001400117245 */ /* 0x000fca0000201400 */
[----:B------:R-:W-:-:S04]  /*02f0*/  FADD R20, R18, R17 ;  /* 0x0000001112147221 */ /* 0x000fc80000000000 */
[----:B------:R-:W1:Y:S01]  /*0300*/  F2I.TRUNC.NTZ R21, R20 ;  /* 0x0000001400157305 */ /* 0x000e62000020f100 */
[----:B------:R-:W-:-:S04]  /*0310*/  IMAD.WIDE.U32 R16, R0, 0x8, R6 ;  /* 0x0000000800107825 */ /* 0x000fc800078e0006 */
[----:B------:R-:W-:Y:S01]  /*0320*/  IMAD.WIDE R16, R13, 0x4, R16 ;  /* 0x000000040d107825 */ /* 0x000fe200078e0210 */
[----:B-1----:R1:W-:Y:S05]  /*0330*/  STG.E desc[UR4][R2.64], R21 ;  /* 0x0000001502007986 */ /* 0x0023ea000c101904 */
[----:B------:R-:W2:Y:S04]  /*0340*/  LDG.E R17, desc[UR4][R16.64] ;  /* 0x0000000410117981 */ /* 0x000ea8000c1e1900 */
[----:B------:R-:W2:Y:S02]  /*0350*/  LDG.E R18, desc[UR4][R8.64+-0x8] ;  /* 0xfffff80408127981 */ /* 0x000ea4000c1e1900 */
[----:B--2---:R-:W-:-:S05]  /*0360*/  IMAD R18, R18, R17, RZ ;  /* 0x0000001112127224 */ /* 0x004fca00078e02ff */
[----:B------:R-:W-:-:S05]  /*0370*/  I2FP.F32.S32 R15, R18 ;  /* 0x00000012000f7245 */ /* 0x000fca0000201400 */
[----:B------:R-:W-:-:S04]  /*0380*/  FADD R18, R20, R15 ;  /* 0x0000000f14127221 */ /* 0x000fc80000000000 */
[----:B0-----:R-:W0:Y:S01]  /*0390*/  F2I.TRUNC.NTZ R19, R18 ;  /* 0x0000001200137305 */ /* 0x001e22000020f100 */
        /* <DEDUP_REMOVED lines=8> */
[----:B-1----:R-:W1:Y:S01]  /*0420*/  F2I.TRUNC.NTZ R21, R20 ;  /* 0x0000001400157305 */ /* 0x002e62000020f100 */
        /* <DEDUP_REMOVED lines=26> */
[----:B------:R-:W2:Y:S01]  /*05d0*/  F2I.TRUNC.NTZ R23, R15 ;  /* 0x0000000f00177305 */ /* 0x000ea2000020f100 */
[----:B0-----:R-:W-:Y:S01]  /*05e0*/  IMAD.WIDE R18, R13, 0x4, R10 ;  /* 0x000000040d127825 */ /* 0x001fe200078e020a */
[----:B--2---:R1:W-:Y:S05]  /*05f0*/  STG.E desc[UR4][R2.64], R23 ;  /* 0x0000001702007986 */ /* 0x0043ea000c101904 */
[----:B------:R-:W2:Y:S04]  /*0600*/  LDG.E R19, desc[UR4][R18.64] ;  /* 0x0000000412137981 */ /* 0x000ea8000c1e1900 */
[----:B------:R0:W2:Y:S01]  /*0610*/  LDG.E R14, desc[UR4][R8.64+0xc] ;  /* 0x00000c04080e7981 */ /* 0x0000a2000c1e1900 */
[----:B------:R-:W-:-:S04]  /*0620*/  IADD3 R12, PT, PT, R12, 0x8, RZ ;  /* 0x000000080c0c7810 */ /* 0x000fc80007ffe0ff */
[----:B------:R-:W-:Y:S02]  /*0630*/  ISETP.NE.AND P0, PT, R12, RZ, PT ;  /* 0x000000ff0c00720c */ /* 0x000fe40003f05270 */
[----:B0-----:R-:W-:Y:S02]  /*0640*/  IADD3 R8, P1, PT, R8, 0x20, RZ ;  /* 0x0000002008087810 */ /* 0x001fe40007f3e0ff */
[----:B------:R-:W-:Y:S02]  /*0650*/  LEA R13, R0, R13, 0x3 ;  /* 0x0000000d000d7211 */ /* 0x000fe400078e18ff */
[----:B------:R-:W-:Y:S01]  /*0660*/  IADD3.X R9, PT, PT, RZ, R9, RZ, P1, !PT ;  /* 0x00000009ff097210 */ /* 0x000fe20000ffe4ff */
[----:B--2---:R-:W-:-:S05]  /*0670*/  IMAD R14, R14, R19, RZ ;  /* 0x000000130e0e7224 */ /* 0x004fca00078e02ff */
[----:B------:R-:W-:-:S05]  /*0680*/  I2FP.F32.S32 R14, R14 ;  /* 0x0000000e000e7245 */ /* 0x000fca0000201400 */
[----:B------:R-:W-:-:S04]  /*0690*/  FADD R14, R15, R14 ;  /* 0x0000000e0f0e7221 */ /* 0x000fc80000000000 */
[----:B------:R-:W0:Y:S02]  /*06a0*/  F2I.TRUNC.NTZ R17, R14 ;  /* 0x0000000e00117305 */ /* 0x000e24000020f100 */
[----:B0-----:R1:W-:Y:S01]  /*06b0*/  STG.E desc[UR4][R2.64], R17 ;  /* 0x0000001102007986 */ /* 0x0013e2000c101904 */
[----:B------:R-:W-:Y:S05]  /*06c0*/  @P0 BRA `(.L_x_1) ;  /* 0xfffffff800d00947 */ /* 0x000fea000383ffff */
[----:B------:R-:W-:-:S07]  /*06d0*/  LOP3.LUT R7, R0, 0x7ffffff8, RZ, 0xc0, !PT ;  /* 0x7ffffff800077812 */ /* 0x000fce00078ec0ff */
.L_x_0:
[----:B------:R-:W-:-:S04]  /*06e0*/  LOP3.LUT R8, R0, 0x7, RZ, 0xc0, !PT ;  /* 0x0000000700087812 */ /* 0x000fc800078ec0ff */
[----:B------:R-:W-:-:S13]  /*06f0*/  ISETP.NE.AND P0, PT, R8, RZ, PT ;  /* 0x000000ff0800720c */ /* 0x000fda0003f05270 */
[----:B------:R-:W-:Y:S05]  /*0700*/  @!P0 EXIT ;  /* 0x000000000000894d */ /* 0x000fea0003800000 */
[----:B------:R-:W-:Y:S02]  /*0710*/  ISETP.GE.U32.AND P1, PT, R8, 0x4, PT ;  /* 0x000000040800780c */ /* 0x000fe40003f26070 */
[----:B------:R-:W-:-:S04]  /*0720*/  LOP3.LUT R6, R0, 0x3, RZ, 0xc0, !PT ;  /* 0x0000000300067812 */ /* 0x000fc800078ec0ff */
[----:B------:R-:W-:-:S07]  /*0730*/  ISETP.NE.AND P0, PT, R6, RZ, PT ;  /* 0x000000ff0600720c */ /* 0x000fce0003f05270 */
[----:B------:R-:W-:Y:S06]  /*0740*/  @!P1 BRA `(.L_x_2) ;  /* 0x0000000000ac9947 */ /* 0x000fec0003800000 */
[----:B------:R-:W0:Y:S01]  /*0750*/  LDC.64 R12, c[0x0][0x380] ;  /* 0x0000e000ff0c7b82 */ /* 0x000e220000000a00 */
[----:B------:R-:W-:Y:S01]  /*0760*/  IADD3 R11, PT, PT, R4, R7, RZ ;  /* 0x00000007040b7210 */ /* 0x000fe20007ffe0ff */
[----:B------:R-:W-:Y:S01]  /*0770*/  IMAD R15, R7, R0, R5 ;  /* 0x00000000070f7224 */ /* 0x000fe200078e0205 */
[----:B------:R-:W2:Y:S05]  /*0780*/  LDCU.64 UR6, c[0x0][0x380] ;  /* 0x00007000ff0677ac */ /* 0x000eaa0008000a00 */
[----:B------:R-:W3:Y:S01]  /*0790*/  LDC.64 R8, c[0x0][0x388] ;  /* 0x0000e200ff087b82 */ /* 0x000ee20000000a00 */
[----:B0-----:R-:W-:-:S06]  /*07a0*/  IMAD.WIDE.U32 R12, R11, 0x4, R12 ;  /* 0x000000040b0c7825 */ /* 0x001fcc00078e000c */
[----:B------:R-:W4:Y:S01]  /*07b0*/  LDG.E R12, desc[UR4][R12.64] ;  /* 0x000000040c0c7981 */ /* 0x000f22000c1e1900 */
[----:B---3--:R-:W-:-:S05]  /*07c0*/  IMAD.WIDE R8, R15, 0x4, R8 ;  /* 0x000000040f087825 */ /* 0x008fca00078e0208 */
[----:B------:R-:W4:Y:S02]  /*07d0*/  LDG.E R11, desc[UR4][R8.64] ;  /* 0x00000004080b7981 */ /* 0x000f24000c1e1900 */
[----:B----4-:R-:W-:-:S05]  /*07e0*/  IMAD R11, R12, R11, RZ ;  /* 0x0000000b0c0b7224 */ /* 0x010fca00078e02ff */
[----:B------:R-:W-:-:S05]  /*07f0*/  I2FP.F32.S32 R11, R11 ;  /* 0x0000000b000b7245 */ /* 0x000fca0000201400 */
[----:B------:R-:W-:Y:S01]  /*0800*/  FADD R14, R14, R11 ;  /* 0x0000000b0e0e7221 */ /* 0x000fe20000000000 */
[----:B------:R-:W-:-:S03]  /*0810*/  IADD3 R11, P1, PT, R4, R7, RZ ;  /* 0x00000007040b7210 */ /* 0x000fc60007f3e0ff */
[----:B------:R-:W0:Y:S01]  /*0820*/  F2I.TRUNC.NTZ R15, R14 ;  /* 0x0000000e000f7305 */ /* 0x000e22000020f100 */
[----:B------:R-:W-:Y:S02]  /*0830*/  IADD3.X R16, PT, PT, RZ, RZ, RZ, P1, !PT ;  /* 0x000000ffff107210 */ /* 0x000fe40000ffe4ff */
[----:B--2---:R-:W-:Y:S01]  /*0840*/  LEA R10, P1, R11, UR6, 0x2 ;  /* 0x000000060b0a7c11 */ /* 0x004fe2000f8210ff */
[----:B------:R-:W-:-:S03]  /*0850*/  IMAD.WIDE.U32 R12, R0, 0x4, R8 ;  /* 0x00000004000c7825 */ /* 0x000fc600078e0008 */
[----:B------:R-:W-:Y:S01]  /*0860*/  LEA.HI.X R11, R11, UR7, R16, 0x2, P1 ;  /* 0x000000070b0b7c11 */ /* 0x000fe200088f1410 */
[----:B0-----:R0:W-:Y:S04]  /*0870*/  STG.E desc[UR4][R2.64], R15 ;  /* 0x0000000f02007986 */ /* 0x0011e8000c101904 */
[----:B------:R-:W2:Y:S04]  /*0880*/  LDG.E R9, desc[UR4][R12.64] ;  /* 0x000000040c097981 */ /* 0x000ea8000c1e1900 */
[----:B------:R-:W2:Y:S02]  /*0890*/  LDG.E R8, desc[UR4][R10.64+0x4] ;  /* 0x000004040a087981 */ /* 0x000ea4000c1e1900 */
[----:B--2---:R-:W-:-:S05]  /*08a0*/  IMAD R8, R8, R9, RZ ;  /* 0x0000000908087224 */ /* 0x004fca00078e02ff */
[----:B------:R-:W-:-:S05]  /*08b0*/  I2FP.F32.S32 R9, R8 ;  /* 0x0000000800097245 */ /* 0x000fca0000201400 */
[----:B------:R-:W-:-:S04]  /*08c0*/  FADD R16, R14, R9 ;  /* 0x000000090e107221 */ /* 0x000fc80000000000 */
[----:B-1----:R-:W1:Y:S01]  /*08d0*/  F2I.TRUNC.NTZ R17, R16 ;  /* 0x0000001000117305 */ /* 0x002e62000020f100 */
[----:B------:R-:W-:Y:S01]  /*08e0*/  IMAD.WIDE.U32 R8, R0, 0x4, R12 ;  /* 0x0000000400087825 */ /* 0x000fe200078e000c */
[----:B-1----:R2:W-:Y:S04]  /*08f0*/  STG.E desc[UR4][R2.64], R17 ;  /* 0x0000001102007986 */ /* 0x0025e8000c101904 */
[----:B------:R-:W3:Y:S04]  /*0900*/  LDG.E R14, desc[UR4][R10.64+0x8] ;  /* 0x000008040a0e7981 */ /* 0x000ee8000c1e1900 */
[----:B------:R-:W3:Y:S02]  /*0910*/  LDG.E R19, desc[UR4][R8.64] ;  /* 0x0000000408137981 */ /* 0x000ee4000c1e1900 */
[----:B---3--:R-:W-:-:S05]  /*0920*/  IMAD R14, R14, R19, RZ ;  /* 0x000000130e0e7224 */ /* 0x008fca00078e02ff */
[----:B------:R-:W-:-:S05]  /*0930*/  I2FP.F32.S32 R13, R14 ;  /* 0x0000000e000d7245 */ /* 0x000fca0000201400 */
[----:B0-----:R-:W-:-:S04]  /*0940*/  FADD R15, R16, R13 ;  /* 0x0000000d100f7221 */ /* 0x001fc80000000000 */
[----:B------:R-:W0:Y:S01]  /*0950*/  F2I.TRUNC.NTZ R19, R15 ;  /* 0x0000000f00137305 */ /* 0x000e22000020f100 */
[----:B------:R-:W-:Y:S01]  /*0960*/  IMAD.WIDE.U32 R12, R0, 0x4, R8 ;  /* 0x00000004000c7825 */ /* 0x000fe200078e0008 */
[----:B0-----:R2:W-:Y:S04]  /*0970*/  STG.E desc[UR4][R2.64], R19 ;  /* 0x0000001302007986 */ /* 0x0015e8000c101904 */
[----:B------:R-:W3:Y:S04]  /*0980*/  LDG.E R14, desc[UR4][R10.64+0xc] ;  /* 0x00000c040a0e7981 */ /* 0x000ee8000c1e1900 */
[----:B------:R-:W3:Y:S01]  /*0990*/  LDG.E R13, desc[UR4][R12.64] ;  /* 0x000000040c0d7981 */ /* 0x000ee2000c1e1900 */
[----:B------:R-:W-:Y:S01]  /*09a0*/  IADD3 R7, PT, PT, R7, 0x4, RZ ;  /* 0x0000000407077810 */ /* 0x000fe20007ffe0ff */
[----:B---3--:R-:W-:-:S05]  /*09b0*/  IMAD R14, R14, R13, RZ ;  /* 0x0000000d0e0e7224 */ /* 0x008fca00078e02ff */
[----:B------:R-:W-:-:S05]  /*09c0*/  I2FP.F32.S32 R14, R14 ;  /* 0x0000000e000e7245 */ /* 0x000fca0000201400 */
[----:B------:R-:W-:-:S04]  /*09d0*/  FADD R14, R15, R14 ;  /* 0x0000000e0f0e7221 */ /* 0x000fc80000000000 */
[----:B------:R-:W0:Y:S02]  /*09e0*/  F2I.TRUNC.NTZ R9, R14 ;  /* 0x0000000e00097305 */ /* 0x000e24000020f100 */
[----:B0-----:R2:W-:Y:S02]  /*09f0*/  STG.E desc[UR4][R2.64], R9 ;  /* 0x0000000902007986 */ /* 0x0015e4000c101904 */
.L_x_2:
[----:B------:R-:W-:Y:S05]  /*0a00*/  @!P0 EXIT ;  /* 0x000000000000894d */ /* 0x000fea0003800000 */
[----:B------:R-:W-:Y:S02]  /*0a10*/  ISETP.NE.AND P1, PT, R6, 0x1, PT ;  /* 0x000000010600780c */ /* 0x000fe40003f25270 */
[----:B------:R-:W-:-:S04]  /*0a20*/  LOP3.LUT R8, R0, 0x1, RZ, 0xc0, !PT ;  /* 0x0000000100087812 */ /* 0x000fc800078ec0ff */
[----:B------:R-:W-:-:S07]  /*0a30*/  ISETP.NE.U32.AND P0, PT, R8, 0x1, PT ;  /* 0x000000010800780c */ /* 0x000fce0003f05070 */
[----:B------:R-:W-:Y:S06]  /*0a40*/  @!P1 BRA `(.L_x_3) ;  /* 0x00000000006c9947 */ /* 0x000fec0003800000 */
[----:B--2---:R-:W0:Y:S01]  /*0a50*/  LDC.64 R8, c[0x0][0x380] ;  /* 0x0000e000ff087b82 */ /* 0x004e220000000a00 */
        /* <DEDUP_REMOVED lines=19> */
[----:B------:R-:W2:Y:S01]  /*0b90*/  LDG.E R12, desc[UR4][R12.64+0x4] ;  /* 0x000004040c0c7981 */ /* 0x000ea2000c1e1900 */
[----:B------:R-:W-:Y:S01]  /*0ba0*/  IADD3 R7, PT, PT, R7, 0x2, RZ ;  /* 0x0000000207077810 */ /* 0x000fe20007ffe0ff */
[----:B--2---:R-:W-:-:S05]  /*0bb0*/  IMAD R8, R12, R11, RZ ;  /* 0x0000000b0c087224 */ /* 0x004fca00078e02ff */
[----:B------:R-:W-:-:S05]  /*0bc0*/  I2FP.F32.S32 R9, R8 ;  /* 0x0000000800097245 */ /* 0x000fca0000201400 */
[----:B------:R-:W-:-:S04]  /*0bd0*/  FADD R14, R6, R9 ;  /* 0x00000009060e7221 */ /* 0x000fc80000000000 */
[----:B------:R-:W2:Y:S02]  /*0be0*/  F2I.TRUNC.NTZ R9, R14 ;  /* 0x0000000e00097305 */ /* 0x000ea4000020f100 */
[----:B--2---:R0:W-:Y:S02]  /*0bf0*/  STG.E desc[UR4][R2.64], R9 ;  /* 0x0000000902007986 */ /* 0x0041e4000c101904 */
.L_x_3:
[----:B------:R-:W-:Y:S05]  /*0c00*/  @P0 EXIT ;  /* 0x000000000000094d */ /* 0x000fea0003800000 */
[----:B0-2---:R-:W0:Y:S01]  /*0c10*/  LDC.64 R8, c[0x0][0x380] ;  /* 0x0000e000ff087b82 */ /* 0x005e220000000a00 */
[----:B------:R-:W-:Y:S01]  /*0c20*/  IADD3 R13, PT, PT, R4, R7, RZ ;  /* 0x00000007040d7210 */ /* 0x000fe20007ffe0ff */
[----:B------:R-:W-:-:S06]  /*0c30*/  IMAD R7, R7, R0, R5 ;  /* 0x0000000007077224 */ /* 0x000fcc00078e0205 */
[----:B------:R-:W2:Y:S01]  /*0c40*/  LDC.64 R10, c[0x0][0x388] ;  /* 0x0000e200ff0a7b82 */ /* 0x000ea20000000a00 */
[----:B0-----:R-:W-:-:S06]  /*0c50*/  IMAD.WIDE.U32 R4, R13, 0x4, R8 ;  /* 0x000000040d047825 */ /* 0x001fcc00078e0008 */
[----:B------:R-:W3:Y:S01]  /*0c60*/  LDG.E R4, desc[UR4][R4.64] ;  /* 0x0000000404047981 */ /* 0x000ee2000c1e1900 */
[----:B--2---:R-:W-:-:S06]  /*0c70*/  IMAD.WIDE R6, R7, 0x4, R10 ;  /* 0x0000000407067825 */ /* 0x004fcc00078e020a */
[----:B------:R-:W3:Y:S02]  /*0c80*/  LDG.E R7, desc[UR4][R6.64] ;  /* 0x0000000406077981 */ /* 0x000ee4000c1e1900 */
[----:B---3--:R-:W-:-:S05]  /*0c90*/  IMAD R0, R4, R7, RZ ;  /* 0x0000000704007224 */ /* 0x008fca00078e02ff */
[----:B------:R-:W-:-:S05]  /*0ca0*/  I2FP.F32.S32 R9, R0 ;  /* 0x0000000000097245 */ /* 0x000fca0000201400 */
[----:B------:R-:W-:-:S06]  /*0cb0*/  FADD R9, R9, R14 ;  /* 0x0000000e09097221 */ /* 0x000fcc0000000000 */
[----:B------:R-:W0:Y:S02]  /*0cc0*/  F2I.TRUNC.NTZ R9, R9 ;  /* 0x0000000900097305 */ /* 0x000e24000020f100 */
[----:B0-----:R-:W-:Y:S01]  /*0cd0*/  STG.E desc[UR4][R2.64], R9 ;  /* 0x0000000902007986 */ /* 0x001fe2000c101904 */
[----:B------:R-:W-:Y:S05]  /*0ce0*/  EXIT ;  /* 0x000000000000794d */ /* 0x000fea0003800000 */
.L_x_4:
[----:B------:R-:W-:-:S00]  /*0cf0*/  BRA `(.L_x_4) ;  /* 0xfffffffc00fc7947 */ /* 0x000fc0000383ffff */
[----:B------:R-:W-:-:S00]  /*0d00*/  NOP ;  /* 0x0000000000007918 */ /* 0x000fc00000000000 */
[----:B------:R-:W-:-:S00]  /*0d10*/  NOP ;  /* 0x0000000000007918 */ /* 0x000fc00000000000 */
[----:B------:R-:W-:-:S00]  /*0d20*/  NOP ;  /* 0x0000000000007918 */ /* 0x000fc00000000000 */
[----:B------:R-:W-:-:S00]  /*0d30*/  NOP ;  /* 0x0000000000007918 */ /* 0x000fc00000000000 */
[----:B------:R-:W-:-:S00]  /*0d40*/  NOP ;  /* 0x0000000000007918 */ /* 0x000fc00000000000 */
[----:B------:R-:W-:-:S00]  /*0d50*/  NOP ;  /* 0x0000000000007918 */ /* 0x000fc00000000000 */
[----:B------:R-:W-:-:S00]  /*0d60*/  NOP ;  /* 0x0000000000007918 */ /* 0x000fc00000000000 */
[----:B------:R-:W-:-:S00]  /*0d70*/  NOP ;  /* 0x0000000000007918 */ /* 0x000fc00000000000 */
.L_x_5:


//--------------------- .nv.shared.reserved.0     --------------------------
	.section	.nv.shared.reserved.0,"aw",@nobits
	.weak		__nv_reservedSMEM_offset_0_alias
	.size		__nv_reservedSMEM_offset_0_alias, 0, 64
	.other		__nv_reservedSMEM_offset_0_alias,@"STO_CUDA_RESERVED_SHARED STV_DEFAULT"
__nv_reservedSMEM_offset_0_alias:
	.zero		0
	.zero		64


//--------------------- .nv.constant0._Z26DeviceMatrixMultiplicationPiS_S_i --------------------------
	.section	.nv.constant0._Z26DeviceMatrixMultiplicationPiS_S_i,"a",@progbits
	.sectionflags	@""
	.align	4
.nv.constant0._Z26DeviceMatrixMultiplicationPiS_S_i:
	.zero		924


//--------------------- SYMBOLS --------------------------

	.type		.nv.reservedSmem.offset0,@object
	.size		.nv.reservedSmem.offset0,0x4
